//
// Generated by NVIDIA NVVM Compiler
//
// Compiler Build ID: CL-36424714
// Cuda compilation tools, release 13.0, V13.0.88
// Based on NVVM 20.0.0
//

.version 9.0
.target sm_100
.address_size 64

	// .globl	_Z3mulPiS_S_

.visible .entry _Z3mulPiS_S_(
	.param .u64 .ptr .align 1 _Z3mulPiS_S__param_0,
	.param .u64 .ptr .align 1 _Z3mulPiS_S__param_1,
	.param .u64 .ptr .align 1 _Z3mulPiS_S__param_2
)
{
	.reg .pred 	%p<2>;
	.reg .b32 	%r<48>;
	.reg .b64 	%rd<23>;

	ld.param.u64 	%rd3, [_Z3mulPiS_S__param_0];
	ld.param.u64 	%rd4, [_Z3mulPiS_S__param_2];
	cvta.to.global.u64 	%rd1, %rd3;
	cvta.to.global.u64 	%rd5, %rd4;
	mov.u32 	%r8, %ctaid.x;
	and.b32  	%r9, %r8, 3;
	mov.u32 	%r10, %ntid.x;
	mov.u32 	%r11, %tid.x;
	mad.lo.s32 	%r1, %r9, %r10, %r11;
	shl.b32 	%r12, %r8, 9;
	and.b32  	%r2, %r12, 2147481600;
	add.s32 	%r13, %r1, %r2;
	mul.wide.u32 	%rd6, %r13, 4;
	add.s64 	%rd2, %rd5, %rd6;
	mov.b32 	%r46, 0;
	st.global.u32 	[%rd2], %r46;
	mov.u32 	%r47, %r46;
$L__BB0_1:
	add.s32 	%r14, %r47, %r2;
	mul.wide.u32 	%rd7, %r14, 4;
	add.s64 	%rd8, %rd1, %rd7;
	ld.global.u32 	%r15, [%rd8];
	shl.b32 	%r16, %r47, 11;
	add.s32 	%r17, %r16, %r1;
	mul.wide.u32 	%rd9, %r17, 4;
	add.s64 	%rd10, %rd1, %rd9;
	ld.global.u32 	%r18, [%rd10];
	mad.lo.s32 	%r19, %r18, %r15, %r46;
	st.global.u32 	[%rd2], %r19;
	ld.global.u32 	%r20, [%rd8+4];
	ld.global.u32 	%r21, [%rd10+8192];
	mad.lo.s32 	%r22, %r21, %r20, %r19;
	st.global.u32 	[%rd2], %r22;
	ld.global.u32 	%r23, [%rd8+8];
	add.s32 	%r24, %r17, 4096;
	mul.wide.u32 	%rd11, %r24, 4;
	add.s64 	%rd12, %rd1, %rd11;
	ld.global.u32 	%r25, [%rd12];
	mad.lo.s32 	%r26, %r25, %r23, %r22;
	st.global.u32 	[%rd2], %r26;
	ld.global.u32 	%r27, [%rd8+12];
	add.s32 	%r28, %r17, 6144;
	mul.wide.u32 	%rd13, %r28, 4;
	add.s64 	%rd14, %rd1, %rd13;
	ld.global.u32 	%r29, [%rd14];
	mad.lo.s32 	%r30, %r29, %r27, %r26;
	st.global.u32 	[%rd2], %r30;
	ld.global.u32 	%r31, [%rd8+16];
	add.s32 	%r32, %r17, 8192;
	mul.wide.u32 	%rd15, %r32, 4;
	add.s64 	%rd16, %rd1, %rd15;
	ld.global.u32 	%r33, [%rd16];
	mad.lo.s32 	%r34, %r33, %r31, %r30;
	st.global.u32 	[%rd2], %r34;
	ld.global.u32 	%r35, [%rd8+20];
	add.s32 	%r36, %r17, 10240;
	mul.wide.u32 	%rd17, %r36, 4;
	add.s64 	%rd18, %rd1, %rd17;
	ld.global.u32 	%r37, [%rd18];
	mad.lo.s32 	%r38, %r37, %r35, %r34;
	st.global.u32 	[%rd2], %r38;
	ld.global.u32 	%r39, [%rd8+24];
	add.s32 	%r40, %r17, 12288;
	mul.wide.u32 	%rd19, %r40, 4;
	add.s64 	%rd20, %rd1, %rd19;
	ld.global.u32 	%r41, [%rd20];
	mad.lo.s32 	%r42, %r41, %r39, %r38;
	st.global.u32 	[%rd2], %r42;
	ld.global.u32 	%r43, [%rd8+28];
	add.s32 	%r44, %r17, 14336;
	mul.wide.u32 	%rd21, %r44, 4;
	add.s64 	%rd22, %rd1, %rd21;
	ld.global.u32 	%r45, [%rd22];
	mad.lo.s32 	%r46, %r45, %r43, %r42;
	st.global.u32 	[%rd2], %r46;
	add.s32 	%r47, %r47, 8;
	setp.ne.s32 	%p1, %r47, 4194304;
	@%p1 bra 	$L__BB0_1;
	ret;

}


// ===== COMPILED SASS (sm_100) =====

	.target	sm_100

	.elftype	@"ET_EXEC"


//--------------------- .note.nv.tkinfo           --------------------------
	.section	.note.nv.tkinfo,"",@"SHT_NOTE"
	.sectionflags	@"SHF_NOTE_NV_TKINFO"
	.tkinfo
        /*0018*/ 	.word	0x00000002
        /*0030*/ 	.string	""
        /*0030*/ 	.string	"ptxas"
        /*0030*/ 	.string	"Cuda compilation tools, release 13.0, V13.0.88"
        /*0030*/ 	.string	"Build cuda_13.0.r13.0/compiler.36424714_0"
        /*0030*/ 	.string	"-arch sm_100 -m 64 "



//--------------------- .note.nv.cuinfo           --------------------------
	.section	.note.nv.cuinfo,"",@"SHT_NOTE"
	.sectionflags	@"SHF_NOTE_NV_CUINFO"
        /*0018*/ 	.short	0x0002
        /*001a*/ 	.short	0x0064
        /*001c*/ 	.short	0x0082
	.zero		2


//--------------------- .nv.info                  --------------------------
	.section	.nv.info,"",@"SHT_CUDA_INFO"
	.align	4


	//----- nvinfo : EIATTR_REGCOUNT
	.align		4
        /*0000*/ 	.byte	0x04, 0x2f
        /*0002*/ 	.short	(.L_1 - .L_0)
	.align		4
.L_0:
        /*0004*/ 	.word	index@(_Z3mulPiS_S_)
        /*0008*/ 	.word	0x0000001a


	//----- nvinfo : EIATTR_FRAME_SIZE
	.align		4
.L_1:
        /*000c*/ 	.byte	0x04, 0x11
        /*000e*/ 	.short	(.L_3 - .L_2)
	.align		4
.L_2:
        /*0010*/ 	.word	index@(_Z3mulPiS_S_)
        /*0014*/ 	.word	0x00000000


	//----- nvinfo : EIATTR_MIN_STACK_SIZE
	.align		4
.L_3:
        /*0018*/ 	.byte	0x04, 0x12
        /*001a*/ 	.short	(.L_5 - .L_4)
	.align		4
.L_4:
        /*001c*/ 	.word	index@(_Z3mulPiS_S_)
        /*0020*/ 	.word	0x00000000
.L_5:


//--------------------- .nv.compat                --------------------------
	.section	.nv.compat,"",@"SHT_CUDA_COMPAT_INFO"
	.align	4
        /*0000*/ 	.byte	0x02, 0x09, 0x00, 0x00, 0x02, 0x02, 0x01, 0x00, 0x02, 0x05, 0x05, 0x00, 0x03, 0x07, 0x01, 0x01
        /*0010*/ 	.byte	0x02, 0x03, 0x00, 0x00, 0x02, 0x06, 0x01, 0x00, 0x04, 0x0b, 0x08, 0x00, 0x09, 0x00, 0x00, 0x00
        /*0020*/ 	.byte	0x00, 0x00, 0x00, 0x00


//--------------------- .nv.info._Z3mulPiS_S_     --------------------------
	.section	.nv.info._Z3mulPiS_S_,"",@"SHT_CUDA_INFO"
	.sectionflags	@""
	.align	4


	//----- nvinfo : EIATTR_CUDA_API_VERSION
	.align		4
        /*0000*/ 	.byte	0x04, 0x37
        /*0002*/ 	.short	(.L_7 - .L_6)
.L_6:
        /*0004*/ 	.word	0x00000082


	//----- nvinfo : EIATTR_KPARAM_INFO
	.align		4
.L_7:
        /*0008*/ 	.byte	0x04, 0x17
        /*000a*/ 	.short	(.L_9 - .L_8)
.L_8:
        /*000c*/ 	.word	0x00000000
        /*0010*/ 	.short	0x0002
        /*0012*/ 	.short	0x0010
        /*0014*/ 	.byte	0x00, 0xf5, 0x21, 0x00


	//----- nvinfo : EIATTR_KPARAM_INFO
	.align		4
.L_9:
        /*0018*/ 	.byte	0x04, 0x17
        /*001a*/ 	.short	(.L_11 - .L_10)
.L_10:
        /*001c*/ 	.word	0x00000000
        /*0020*/ 	.short	0x0001
        /*0022*/ 	.short	0x0008
        /*0024*/ 	.byte	0x00, 0xf5, 0x21, 0x00


	//----- nvinfo : EIATTR_KPARAM_INFO
	.align		4
.L_11:
        /*0028*/ 	.byte	0x04, 0x17
        /*002a*/ 	.short	(.L_13 - .L_12)
.L_12:
        /*002c*/ 	.word	0x00000000
        /*0030*/ 	.short	0x0000
        /*0032*/ 	.short	0x0000
        /*0034*/ 	.byte	0x00, 0xf5, 0x21, 0x00


	//----- nvinfo : EIATTR_SPARSE_MMA_MASK
	.align		4
.L_13:
        /*0038*/ 	.byte	0x03, 0x50
        /*003a*/ 	.short	0x0000


	//----- nvinfo : EIATTR_MAXREG_COUNT
	.align		4
        /*003c*/ 	.byte	0x03, 0x1b
        /*003e*/ 	.short	0x00ff


	//----- nvinfo : EIATTR_MERCURY_ISA_VERSION
	.align		4
        /*0040*/ 	.byte	0x03, 0x5f
        /*0042*/ 	.short	0x0101


	//----- nvinfo : EIATTR_VRC_CTA_INIT_COUNT
	.align		4
        /*0044*/ 	.byte	0x02, 0x4a
	.zero		1
	.zero		1


	//----- nvinfo : EIATTR_EXIT_INSTR_OFFSETS
	.align		4
        /*0048*/ 	.byte	0x04, 0x1c
        /*004a*/ 	.short	(.L_15 - .L_14)


	//   ....[0]....
.L_14:
        /*004c*/ 	.word	0x00000d30


	//----- nvinfo : EIATTR_CBANK_PARAM_SIZE
	.align		4
.L_15:
        /*0050*/ 	.byte	0x03, 0x19
        /*0052*/ 	.short	0x0018


	//----- nvinfo : EIATTR_PARAM_CBANK
	.align		4
        /*0054*/ 	.byte	0x04, 0x0a
        /*0056*/ 	.short	(.L_17 - .L_16)
	.align		4
.L_16:
        /*0058*/ 	.word	index@(.nv.constant0._Z3mulPiS_S_)
        /*005c*/ 	.short	0x0380
        /*005e*/ 	.short	0x0018


	//----- nvinfo : EIATTR_SW_WAR
	.align		4
.L_17:
        /*0060*/ 	.byte	0x04, 0x36
        /*0062*/ 	.short	(.L_19 - .L_18)
.L_18:
        /*0064*/ 	.word	0x00000008
.L_19:


//--------------------- .nv.callgraph             --------------------------
	.section	.nv.callgraph,"",@"SHT_CUDA_CALLGRAPH"
	.align	4
	.sectionentsize	8
	.align		4
        /*0000*/ 	.word	0x00000000
	.align		4
        /*0004*/ 	.word	0xffffffff
	.align		4
        /*0008*/ 	.word	0x00000000
	.align		4
        /*000c*/ 	.word	0xfffffffe
	.align		4
        /*0010*/ 	.word	0x00000000
	.align		4
        /*0014*/ 	.word	0xfffffffd
	.align		4
        /*0018*/ 	.word	0x00000000
	.align		4
        /*001c*/ 	.word	0xfffffffc


//--------------------- .text._Z3mulPiS_S_        --------------------------
	.section	.text._Z3mulPiS_S_,"ax",@progbits
	.align	128
        .global         _Z3mulPiS_S_
        .type           _Z3mulPiS_S_,@function
        .size           _Z3mulPiS_S_,(.L_x_2 - _Z3mulPiS_S_)
        .other          _Z3mulPiS_S_,@"STO_CUDA_ENTRY STV_DEFAULT"
_Z3mulPiS_S_:
.text._Z3mulPiS_S_:
[----:B------:R-:W-:Y:S01]  /*0000*/  LDC R1, c[0x0][0x37c] ;  /* 0x0000df00ff017b82 */ /* 0x000fe20000000800 */
[----:B------:R-:W0:Y:S01]  /*0010*/  S2R R7, SR_CTAID.X ;  /* 0x0000000000077919 */ /* 0x000e220000002500 */
[----:B------:R-:W1:Y:S06]  /*0020*/  LDCU UR6, c[0x0][0x360] ;  /* 0x00006c00ff0677ac */ /* 0x000e6c0008000800 */
[----:B------:R-:W2:Y:S01]  /*0030*/  LDC.64 R2, c[0x0][0x390] ;  /* 0x0000e400ff027b82 */ /* 0x000ea20000000a00 */
[----:B------:R-:W-:Y:S01]  /*0040*/  HFMA2 R15, -RZ, RZ, 0, 0 ;  /* 0x00000000ff0f7431 */ /* 0x000fe200000001ff */
[----:B------:R-:W1:Y:S01]  /*0050*/  S2R R5, SR_TID.X ;  /* 0x0000000000057919 */ /* 0x000e620000002100 */
[----:B------:R-:W3:Y:S01]  /*0060*/  LDCU.64 UR4, c[0x0][0x358] ;  /* 0x00006b00ff0477ac */ /* 0x000ee20008000a00 */
[----:B------:R-:W-:-:S02]  /*0070*/  MOV R6, RZ ;  /* 0x000000ff00067202 */ /* 0x000fc40000000f00 */
[C---:B0-----:R-:W-:Y:S02]  /*0080*/  LOP3.LUT R0, R7.reuse, 0x3, RZ, 0xc0, !PT ;  /* 0x0000000307007812 */ /* 0x041fe400078ec0ff */
[----:B------:R-:W-:-:S03]  /*0090*/  SHF.L.U32 R7, R7, 0x9, RZ ;  /* 0x0000000907077819 */ /* 0x000fc600000006ff */
[----:B-1----:R-:W-:Y:S01]  /*00a0*/  IMAD R0, R0, UR6, R5 ;  /* 0x0000000600007c24 */ /* 0x002fe2000f8e0205 */
[----:B------:R-:W-:-:S04]  /*00b0*/  LOP3.LUT R7, R7, 0x7ffff800, RZ, 0xc0, !PT ;  /* 0x7ffff80007077812 */ /* 0x000fc800078ec0ff */
[----:B------:R-:W-:-:S05]  /*00c0*/  IADD3 R5, PT, PT, R0, R7, RZ ;  /* 0x0000000700057210 */ /* 0x000fca0007ffe0ff */
[----:B--2---:R-:W-:-:S05]  /*00d0*/  IMAD.WIDE.U32 R2, R5, 0x4, R2 ;  /* 0x0000000405027825 */ /* 0x004fca00078e0002 */
[----:B---3--:R0:W-:Y:S02]  /*00e0*/  STG.E desc[UR4][R2.64], RZ ;  /* 0x000000ff02007986 */ /* 0x0081e4000c101904 */
.L_x_0:
[----:B------:R-:W1:Y:S01]  /*00f0*/  LDC.64 R4, c[0x0][0x380] ;  /* 0x0000e000ff047b82 */ /* 0x000e620000000a00 */
[----:B------:R-:W-:Y:S02]  /*0100*/  IADD3 R11, PT, PT, R7, R6, RZ ;  /* 0x00000006070b7210 */ /* 0x000fe40007ffe0ff */
[----:B--2---:R-:W-:-:S03]  /*0110*/  LEA R9, R6, R0, 0xb ;  /* 0x0000000006097211 */ /* 0x004fc600078e58ff */
[----:B-1----:R-:W-:-:S04]  /*0120*/  IMAD.WIDE.U32 R10, R11, 0x4, R4 ;  /* 0x000000040b0a7825 */ /* 0x002fc800078e0004 */
[----:B------:R-:W-:Y:S01]  /*0130*/  IMAD.WIDE.U32 R12, R9, 0x4, R4 ;  /* 0x00000004090c7825 */ /* 0x000fe200078e0004 */
[----:B------:R-:W2:Y:S04]  /*0140*/  LDG.E R8, desc[UR4][R10.64] ;  /* 0x000000040a087981 */ /* 0x000ea8000c1e1900 */
[----:B------:R-:W2:Y:S02]  /*0150*/  LDG.E R14, desc[UR4][R12.64] ;  /* 0x000000040c0e7981 */ /* 0x000ea4000c1e1900 */
[----:B--2---:R-:W-:-:S05]  /*0160*/  IMAD R17, R8, R14, R15 ;  /* 0x0000000e08117224 */ /* 0x004fca00078e020f */
[----:B------:R1:W-:Y:S04]  /*0170*/  STG.E desc[UR4][R2.64], R17 ;  /* 0x0000001102007986 */ /* 0x0003e8000c101904 */
[----:B------:R-:W2:Y:S04]  /*0180*/  LDG.E R14, desc[UR4][R12.64+0x2000] ;  /* 0x002000040c0e7981 */ /* 0x000ea8000c1e1900 */
[----:B------:R-:W2:Y:S01]  /*0190*/  LDG.E R8, desc[UR4][R10.64+0x4] ;  /* 0x000004040a087981 */ /* 0x000ea2000c1e1900 */
[----:B------:R-:W-:Y:S01]  /*01a0*/  IADD3 R15, PT, PT, R9, 0x1000, RZ ;  /* 0x00001000090f7810 */ /* 0x000fe20007ffe0ff */
[----:B--2---:R-:W-:-:S04]  /*01b0*/  IMAD R19, R8, R14, R17 ;  /* 0x0000000e08137224 */ /* 0x004fc800078e0211 */
[----:B------:R-:W-:Y:S01]  /*01c0*/  IMAD.WIDE.U32 R14, R15, 0x4, R4 ;  /* 0x000000040f0e7825 */ /* 0x000fe200078e0004 */
[----:B------:R2:W-:Y:S05]  /*01d0*/  STG.E desc[UR4][R2.64], R19 ;  /* 0x0000001302007986 */ /* 0x0005ea000c101904 */
[----:B------:R-:W3:Y:S04]  /*01e0*/  LDG.E R14, desc[UR4][R14.64] ;  /* 0x000000040e0e7981 */ /* 0x000ee8000c1e1900 */
[----:B------:R-:W3:Y:S01]  /*01f0*/  LDG.E R8, desc[UR4][R10.64+0x8] ;  /* 0x000008040a087981 */ /* 0x000ee2000c1e1900 */
[----:B------:R-:W-:-:S05]  /*0200*/  IADD3 R23, PT, PT, R9, 0x1800, RZ ;  /* 0x0000180009177810 */ /* 0x000fca0007ffe0ff */
[----:B-1----:R-:W-:-:S04]  /*0210*/  IMAD.WIDE.U32 R16, R23, 0x4, R4 ;  /* 0x0000000417107825 */ /* 0x002fc800078e0004 */
[----:B---3--:R-:W-:-:S05]  /*0220*/  IMAD R21, R8, R14, R19 ;  /* 0x0000000e08157224 */ /* 0x008fca00078e0213 */
[----:B------:R1:W-:Y:S04]  /*0230*/  STG.E desc[UR4][R2.64], R21 ;  /* 0x0000001502007986 */ /* 0x0003e8000c101904 */
[----:B------:R-:W3:Y:S04]  /*0240*/  LDG.E R16, desc[UR4][R16.64] ;  /* 0x0000000410107981 */ /* 0x000ee8000c1e1900 */
[----:B------:R-:W3:Y:S01]  /*0250*/  LDG.E R8, desc[UR4][R10.64+0xc] ;  /* 0x00000c040a087981 */ /* 0x000ee2000c1e1900 */
[----:B------:R-:W-:-:S05]  /*0260*/  IADD3 R13, PT, PT, R9, 0x2000, RZ ;  /* 0x00002000090d7810 */ /* 0x000fca0007ffe0ff */
[----:B------:R-:W-:-:S04]  /*0270*/  IMAD.WIDE.U32 R12, R13, 0x4, R4 ;  /* 0x000000040d0c7825 */ /* 0x000fc800078e0004 */
[----:B---3--:R-:W-:-:S05]  /*0280*/  IMAD R23, R8, R16, R21 ;  /* 0x0000001008177224 */ /* 0x008fca00078e0215 */
[----:B------:R-:W-:Y:S04]  /*0290*/  STG.E desc[UR4][R2.64], R23 ;  /* 0x0000001702007986 */ /* 0x000fe8000c101904 */
[----:B------:R-:W2:Y:S04]  /*02a0*/  LDG.E R12, desc[UR4][R12.64] ;  /* 0x000000040c0c7981 */ /* 0x000ea8000c1e1900 */
[----:B------:R-:W2:Y:S01]  /*02b0*/  LDG.E R8, desc[UR4][R10.64+0x10] ;  /* 0x000010040a087981 */ /* 0x000ea2000c1e1900 */
[----:B------:R-:W-:-:S05]  /*02c0*/  IADD3 R15, PT, PT, R9, 0x2800, RZ ;  /* 0x00002800090f7810 */ /* 0x000fca0007ffe0ff */
[----:B------:R-:W-:-:S04]  /*02d0*/  IMAD.WIDE.U32 R14, R15, 0x4, R4 ;  /* 0x000000040f0e7825 */ /* 0x000fc800078e0004 */
[----:B--2---:R-:W-:-:S05]  /*02e0*/  IMAD R19, R8, R12, R23 ;  /* 0x0000000c08137224 */ /* 0x004fca00078e0217 */
[----:B------:R2:W-:Y:S04]  /*02f0*/  STG.E desc[UR4][R2.64], R19 ;  /* 0x0000001302007986 */ /* 0x0005e8000c101904 */
[----:B------:R-:W1:Y:S04]  /*0300*/  LDG.E R14, desc[UR4][R14.64] ;  /* 0x000000040e0e7981 */ /* 0x000e68000c1e1900 */
[----:B------:R-:W1:Y:S01]  /*0310*/  LDG.E R8, desc[UR4][R10.64+0x14] ;  /* 0x000014040a087981 */ /* 0x000e62000c1e1900 */
[----:B------:R-:W-:-:S05]  /*0320*/  IADD3 R17, PT, PT, R9, 0x3000, RZ ;  /* 0x0000300009117810 */ /* 0x000fca0007ffe0ff */
[----:B------:R-:W-:-:S04]  /*0330*/  IMAD.WIDE.U32 R16, R17, 0x4, R4 ;  /* 0x0000000411107825 */ /* 0x000fc800078e0004 */
[----:B-1----:R-:W-:-:S05]  /*0340*/  IMAD R21, R8, R14, R19 ;  /* 0x0000000e08157224 */ /* 0x002fca00078e0213 */
[----:B------:R1:W-:Y:S04]  /*0350*/  STG.E desc[UR4][R2.64], R21 ;  /* 0x0000001502007986 */ /* 0x0003e8000c101904 */
[----:B------:R-:W3:Y:S04]  /*0360*/  LDG.E R16, desc[UR4][R16.64] ;  /* 0x0000000410107981 */ /* 0x000ee8000c1e1900 */
[----:B------:R-:W3:Y:S01]  /*0370*/  LDG.E R8, desc[UR4][R10.64+0x18] ;  /* 0x000018040a087981 */ /* 0x000ee2000c1e1900 */
[----:B------:R-:W-:-:S05]  /*0380*/  IADD3 R13, PT, PT, R9, 0x3800, RZ ;  /* 0x00003800090d7810 */ /* 0x000fca0007ffe0ff */
[----:B--2---:R-:W-:-:S04]  /*0390*/  IMAD.WIDE.U32 R18, R13, 0x4, R4 ;  /* 0x000000040d127825 */ /* 0x004fc800078e0004 */
[----:B---3--:R-:W-:-:S05]  /*03a0*/  IMAD R23, R8, R16, R21 ;  /* 0x0000001008177224 */ /* 0x008fca00078e0215 */
[----:B------:R2:W-:Y:S04]  /*03b0*/  STG.E desc[UR4][R2.64], R23 ;  /* 0x0000001702007986 */ /* 0x0005e8000c101904 */
[----:B------:R-:W1:Y:S04]  /*03c0*/  LDG.E R8, desc[UR4][R10.64+0x1c] ;  /* 0x00001c040a087981 */ /* 0x000e68000c1e1900 */
[----:B------:R-:W1:Y:S01]  /*03d0*/  LDG.E R18, desc[UR4][R18.64] ;  /* 0x0000000412127981 */ /* 0x000e62000c1e1900 */
[----:B------:R-:W-:Y:S02]  /*03e0*/  IADD3 R13, PT, PT, R7, 0x8, R6 ;  /* 0x00000008070d7810 */ /* 0x000fe40007ffe006 */
[----:B------:R-:W-:-:S03]  /*03f0*/  IADD3 R15, PT, PT, R9, 0x4000, RZ ;  /* 0x00004000090f7810 */ /* 0x000fc60007ffe0ff */
[----:B------:R-:W-:-:S04]  /*0400*/  IMAD.WIDE.U32 R12, R13, 0x4, R4 ;  /* 0x000000040d0c7825 */ /* 0x000fc800078e0004 */
[----:B------:R-:W-:-:S04]  /*0410*/  IMAD.WIDE.U32 R14, R15, 0x4, R4 ;  /* 0x000000040f0e7825 */ /* 0x000fc800078e0004 */
[----:B-1----:R-:W-:-:S05]  /*0420*/  IMAD R21, R8, R18, R23 ;  /* 0x0000001208157224 */ /* 0x002fca00078e0217 */
[----:B------:R-:W-:Y:S04]  /*0430*/  STG.E desc[UR4][R2.64], R21 ;  /* 0x0000001502007986 */ /* 0x000fe8000c101904 */
[----:B------:R-:W3:Y:S04]  /*0440*/  LDG.E R8, desc[UR4][R12.64] ;  /* 0x000000040c087981 */ /* 0x000ee8000c1e1900 */
[----:B------:R-:W3:Y:S02]  /*0450*/  LDG.E R16, desc[UR4][R14.64] ;  /* 0x000000040e107981 */ /* 0x000ee4000c1e1900 */
[----:B---3--:R-:W-:-:S05]  /*0460*/  IMAD R17, R8, R16, R21 ;  /* 0x0000001008117224 */ /* 0x008fca00078e0215 */
[----:B------:R1:W-:Y:S04]  /*0470*/  STG.E desc[UR4][R2.64], R17 ;  /* 0x0000001102007986 */ /* 0x0003e8000c101904 */
[----:B------:R-:W3:Y:S04]  /*0480*/  LDG.E R10, desc[UR4][R14.64+0x2000] ;  /* 0x002000040e0a7981 */ /* 0x000ee8000c1e1900 */
[----:B------:R-:W3:Y:S01]  /*0490*/  LDG.E R8, desc[UR4][R12.64+0x4] ;  /* 0x000004040c087981 */ /* 0x000ee2000c1e1900 */
[----:B------:R-:W-:Y:S01]  /*04a0*/  IADD3 R11, PT, PT, R9, 0x5000, RZ ;  /* 0x00005000090b7810 */ /* 0x000fe20007ffe0ff */
[----:B---3--:R-:W-:-:S04]  /*04b0*/  IMAD R19, R8, R10, R17 ;  /* 0x0000000a08137224 */ /* 0x008fc800078e0211 */
[----:B------:R-:W-:Y:S01]  /*04c0*/  IMAD.WIDE.U32 R10, R11, 0x4, R4 ;  /* 0x000000040b0a7825 */ /* 0x000fe200078e0004 */
[----:B------:R3:W-:Y:S05]  /*04d0*/  STG.E desc[UR4][R2.64], R19 ;  /* 0x0000001302007986 */ /* 0x0007ea000c101904 */
[----:B------:R-:W4:Y:S04]  /*04e0*/  LDG.E R10, desc[UR4][R10.64] ;  /* 0x000000040a0a7981 */ /* 0x000f28000c1e1900 */
[----:B------:R-:W4:Y:S01]  /*04f0*/  LDG.E R8, desc[UR4][R12.64+0x8] ;  /* 0x000008040c087981 */ /* 0x000f22000c1e1900 */
[----:B--2---:R-:W-:-:S05]  /*0500*/  IADD3 R23, PT, PT, R9, 0x5800, RZ ;  /* 0x0000580009177810 */ /* 0x004fca0007ffe0ff */
[----:B-1----:R-:W-:-:S04]  /*0510*/  IMAD.WIDE.U32 R16, R23, 0x4, R4 ;  /* 0x0000000417107825 */ /* 0x002fc800078e0004 */
[----:B----4-:R-:W-:-:S05]  /*0520*/  IMAD R21, R8, R10, R19 ;  /* 0x0000000a08157224 */ /* 0x010fca00078e0213 */
[----:B------:R1:W-:Y:S04]  /*0530*/  STG.E desc[UR4][R2.64], R21 ;  /* 0x0000001502007986 */ /* 0x0003e8000c101904 */
[----:B------:R-:W2:Y:S04]  /*0540*/  LDG.E R16, desc[UR4][R16.64] ;  /* 0x0000000410107981 */ /* 0x000ea8000c1e1900 */
[----:B------:R-:W2:Y:S01]  /*0550*/  LDG.E R8, desc[UR4][R12.64+0xc] ;  /* 0x00000c040c087981 */ /* 0x000ea2000c1e1900 */
[----:B------:R-:W-:-:S05]  /*0560*/  IADD3 R15, PT, PT, R9, 0x6000, RZ ;  /* 0x00006000090f7810 */ /* 0x000fca0007ffe0ff */
[----:B------:R-:W-:-:S04]  /*0570*/  IMAD.WIDE.U32 R14, R15, 0x4, R4 ;  /* 0x000000040f0e7825 */ /* 0x000fc800078e0004 */
[----:B--2---:R-:W-:-:S05]  /*0580*/  IMAD R23, R8, R16, R21 ;  /* 0x0000001008177224 */ /* 0x004fca00078e0215 */
[----:B------:R-:W-:Y:S04]  /*0590*/  STG.E desc[UR4][R2.64], R23 ;  /* 0x0000001702007986 */ /* 0x000fe8000c101904 */
[----:B------:R-:W3:Y:S04]  /*05a0*/  LDG.E R14, desc[UR4][R14.64] ;  /* 0x000000040e0e7981 */ /* 0x000ee8000c1e1900 */
[----:B------:R-:W3:Y:S01]  /*05b0*/  LDG.E R8, desc[UR4][R12.64+0x10] ;  /* 0x000010040c087981 */ /* 0x000ee2000c1e1900 */
[----:B------:R-:W-:-:S05]  /*05c0*/  IADD3 R11, PT, PT, R9, 0x6800, RZ ;  /* 0x00006800090b7810 */ /* 0x000fca0007ffe0ff */
[----:B------:R-:W-:-:S04]  /*05d0*/  IMAD.WIDE.U32 R10, R11, 0x4, R4 ;  /* 0x000000040b0a7825 */ /* 0x000fc800078e0004 */
[----:B---3--:R-:W-:-:S05]  /*05e0*/  IMAD R19, R8, R14, R23 ;  /* 0x0000000e08137224 */ /* 0x008fca00078e0217 */
        /* <DEDUP_REMOVED lines=90> */
[----:B------:R2:W-:Y:S04]  /*0b90*/  STG.E desc[UR4][R2.64], R23 ;  /* 0x0000001702007986 */ /* 0x0005e8000c101904 */
        /* <DEDUP_REMOVED lines=15> */
[----:B------:R-:W-:-:S04]  /*0c90*/  IMAD.WIDE.U32 R4, R13, 0x4, R4 ;  /* 0x000000040d047825 */ /* 0x000fc800078e0004 */
[----:B---3--:R-:W-:-:S05]  /*0ca0*/  IMAD R9, R8, R16, R21 ;  /* 0x0000001008097224 */ /* 0x008fca00078e0215 */
[----:B------:R2:W-:Y:S04]  /*0cb0*/  STG.E desc[UR4][R2.64], R9 ;  /* 0x0000000902007986 */ /* 0x0005e8000c101904 */
[----:B------:R-:W3:Y:S04]  /*0cc0*/  LDG.E R8, desc[UR4][R10.64+0x1c] ;  /* 0x00001c040a087981 */ /* 0x000ee8000c1e1900 */
[----:B------:R-:W3:Y:S01]  /*0cd0*/  LDG.E R4, desc[UR4][R4.64] ;  /* 0x0000000404047981 */ /* 0x000ee2000c1e1900 */
[----:B------:R-:W-:-:S04]  /*0ce0*/  IADD3 R6, PT, PT, R6, 0x20, RZ ;  /* 0x0000002006067810 */ /* 0x000fc80007ffe0ff */
[----:B------:R-:W-:Y:S01]  /*0cf0*/  ISETP.NE.AND P0, PT, R6, 0x400000, PT ;  /* 0x004000000600780c */ /* 0x000fe20003f05270 */
[----:B---3--:R-:W-:-:S05]  /*0d00*/  IMAD R15, R8, R4, R9 ;  /* 0x00000004080f7224 */ /* 0x008fca00078e0209 */
[----:B------:R2:W-:Y:S07]  /*0d10*/  STG.E desc[UR4][R2.64], R15 ;  /* 0x0000000f02007986 */ /* 0x0005ee000c101904 */
[----:B------:R-:W-:Y:S05]  /*0d20*/  @P0 BRA `(.L_x_0) ;  /* 0xfffffff000f00947 */ /* 0x000fea000383ffff */
[----:B------:R-:W-:Y:S05]  /*0d30*/  EXIT ;  /* 0x000000000000794d */ /* 0x000fea0003800000 */
.L_x_1:
[----:B------:R-:W-:-:S00]  /*0d40*/  BRA `(.L_x_1) ;  /* 0xfffffffc00fc7947 */ /* 0x000fc0000383ffff */
[----:B------:R-:W-:-:S00]  /*0d50*/  NOP ;  /* 0x0000000000007918 */ /* 0x000fc00000000000 */
        /* <DEDUP_REMOVED lines=10> */
.L_x_2:


//--------------------- .nv.shared.reserved.0     --------------------------
	.section	.nv.shared.reserved.0,"aw",@nobits
	.weak		__nv_reservedSMEM_offset_0_alias
	.size		__nv_reservedSMEM_offset_0_alias, 0, 64
	.other		__nv_reservedSMEM_offset_0_alias,@"STO_CUDA_RESERVED_SHARED STV_DEFAULT"
__nv_reservedSMEM_offset_0_alias:
	.zero		0
	.zero		64


//--------------------- .nv.constant0._Z3mulPiS_S_ --------------------------
	.section	.nv.constant0._Z3mulPiS_S_,"a",@progbits
	.sectionflags	@""
	.align	4
.nv.constant0._Z3mulPiS_S_:
	.zero		920


//--------------------- SYMBOLS --------------------------

	.type		.nv.reservedSmem.offset0,@object
	.size		.nv.reservedSmem.offset0,0x4
